	.headerflags	@"EF_CUDA_TEXMODE_UNIFIED EF_CUDA_64BIT_ADDRESS EF_CUDA_ACCELERATORS EF_CUDA_SM90 EF_CUDA_VIRTUAL_SM(EF_CUDA_SM90)"
	.elftype	@"ET_EXEC"


//--------------------- .nv.info                  --------------------------
	.section	.nv.info,"",@"SHT_CUDA_INFO"
	.align	4


	//----- nvinfo : EIATTR_REGCOUNT
	.align		4
        /*0000*/ 	.byte	0x04, 0x2f
        /*0002*/ 	.short	(.L_3 - .L_2)
	.align		4
.L_2:
        /*0004*/ 	.word	index@(triton_poi_fused__native_batch_norm_legit_no_training_relu_37)
        /*0008*/ 	.word	0x00000016


	//----- nvinfo : EIATTR_MIN_STACK_SIZE
	.align		4
.L_3:
        /*000c*/ 	.byte	0x04, 0x12
        /*000e*/ 	.short	(.L_5 - .L_4)
	.align		4
.L_4:
        /*0010*/ 	.word	index@(triton_poi_fused__native_batch_norm_legit_no_training_relu_37)
        /*0014*/ 	.word	0x00000000


	//----- nvinfo : EIATTR_FRAME_SIZE
	.align		4
.L_5:
        /*0018*/ 	.byte	0x04, 0x11
        /*001a*/ 	.short	(.L_7 - .L_6)
	.align		4
.L_6:
        /*001c*/ 	.word	index@(triton_poi_fused__native_batch_norm_legit_no_training_relu_37)
        /*0020*/ 	.word	0x00000000


	//----- nvinfo : EIATTR_MIN_STACK_SIZE
	.align		4
.L_7:
        /*0024*/ 	.byte	0x04, 0x12
        /*0026*/ 	.short	(.L_9 - .L_8)
	.align		4
.L_8:
        /*0028*/ 	.word	index@(triton_poi_fused__native_batch_norm_legit_no_training_relu_37)
        /*002c*/ 	.word	0x00000000
.L_9:


//--------------------- .nv.info.triton_poi_fused__native_batch_norm_legit_no_training_relu_37 --------------------------
	.section	.nv.info.triton_poi_fused__native_batch_norm_legit_no_training_relu_37,"",@"SHT_CUDA_INFO"
	.sectionflags	@""
	.align	4


	//----- nvinfo : EIATTR_CUDA_API_VERSION
	.align		4
        /*0000*/ 	.byte	0x04, 0x37
        /*0002*/ 	.short	(.L_11 - .L_10)
.L_10:
        /*0004*/ 	.word	0x0000007c


	//----- nvinfo : EIATTR_KPARAM_INFO
	.align		4
.L_11:
        /*0008*/ 	.byte	0x04, 0x17
        /*000a*/ 	.short	(.L_13 - .L_12)
.L_12:
        /*000c*/ 	.word	0x00000000
        /*0010*/ 	.short	0x0005
        /*0012*/ 	.short	0x0028
        /*0014*/ 	.byte	0x00, 0xf0, 0x11, 0x00


	//----- nvinfo : EIATTR_KPARAM_INFO
	.align		4
.L_13:
        /*0018*/ 	.byte	0x04, 0x17
        /*001a*/ 	.short	(.L_15 - .L_14)
.L_14:
        /*001c*/ 	.word	0x00000000
        /*0020*/ 	.short	0x0004
        /*0022*/ 	.short	0x0020
        /*0024*/ 	.byte	0x00, 0xf4, 0x21, 0x00


	//----- nvinfo : EIATTR_KPARAM_INFO
	.align		4
.L_15:
        /*0028*/ 	.byte	0x04, 0x17
        /*002a*/ 	.short	(.L_17 - .L_16)
.L_16:
        /*002c*/ 	.word	0x00000000
        /*0030*/ 	.short	0x0003
        /*0032*/ 	.short	0x0018
        /*0034*/ 	.byte	0x00, 0xf4, 0x21, 0x00


	//----- nvinfo : EIATTR_KPARAM_INFO
	.align		4
.L_17:
        /*0038*/ 	.byte	0x04, 0x17
        /*003a*/ 	.short	(.L_19 - .L_18)
.L_18:
        /*003c*/ 	.word	0x00000000
        /*0040*/ 	.short	0x0002
        /*0042*/ 	.short	0x0010
        /*0044*/ 	.byte	0x00, 0xf4, 0x21, 0x00


	//----- nvinfo : EIATTR_KPARAM_INFO
	.align		4
.L_19:
        /*0048*/ 	.byte	0x04, 0x17
        /*004a*/ 	.short	(.L_21 - .L_20)
.L_20:
        /*004c*/ 	.word	0x00000000
        /*0050*/ 	.short	0x0001
        /*0052*/ 	.short	0x0008
        /*0054*/ 	.byte	0x00, 0xf4, 0x21, 0x00


	//----- nvinfo : EIATTR_KPARAM_INFO
	.align		4
.L_21:
        /*0058*/ 	.byte	0x04, 0x17
        /*005a*/ 	.short	(.L_23 - .L_22)
.L_22:
        /*005c*/ 	.word	0x00000000
        /*0060*/ 	.short	0x0000
        /*0062*/ 	.short	0x0000
        /*0064*/ 	.byte	0x00, 0xf4, 0x21, 0x00


	//----- nvinfo : EIATTR_SPARSE_MMA_MASK
	.align		4
.L_23:
        /*0068*/ 	.byte	0x03, 0x50
        /*006a*/ 	.short	0x0000


	//----- nvinfo : EIATTR_MAXREG_COUNT
	.align		4
        /*006c*/ 	.byte	0x03, 0x1b
        /*006e*/ 	.short	0x00ff


	//----- nvinfo : EIATTR_EXIT_INSTR_OFFSETS
	.align		4
        /*0070*/ 	.byte	0x04, 0x1c
        /*0072*/ 	.short	(.L_25 - .L_24)


	//   ....[0]....
.L_24:
        /*0074*/ 	.word	0x000003f0


	//   ....[1]....
        /*0078*/ 	.word	0x00000410


	//----- nvinfo : EIATTR_REQNTID
	.align		4
.L_25:
        /*007c*/ 	.byte	0x04, 0x10
        /*007e*/ 	.short	(.L_27 - .L_26)
.L_26:
        /*0080*/ 	.word	0x00000100
        /*0084*/ 	.word	0x00000001
        /*0088*/ 	.word	0x00000001


	//----- nvinfo : EIATTR_CBANK_PARAM_SIZE
	.align		4
.L_27:
        /*008c*/ 	.byte	0x03, 0x19
        /*008e*/ 	.short	0x002c


	//----- nvinfo : EIATTR_PARAM_CBANK
	.align		4
        /*0090*/ 	.byte	0x04, 0x0a
        /*0092*/ 	.short	(.L_29 - .L_28)
	.align		4
.L_28:
        /*0094*/ 	.word	index@(.nv.constant0.triton_poi_fused__native_batch_norm_legit_no_training_relu_37)
        /*0098*/ 	.short	0x0210
        /*009a*/ 	.short	0x002c


	//----- nvinfo : EIATTR_SW_WAR
	.align		4
.L_29:
        /*009c*/ 	.byte	0x04, 0x36
        /*009e*/ 	.short	(.L_31 - .L_30)
.L_30:
        /*00a0*/ 	.word	0x00000008
.L_31:


//--------------------- .nv.callgraph             --------------------------
	.section	.nv.callgraph,"",@"SHT_CUDA_CALLGRAPH"
	.align	4
	.sectionentsize	8
	.align		4
        /*0000*/ 	.word	0x00000000
	.align		4
        /*0004*/ 	.word	0xffffffff
	.align		4
        /*0008*/ 	.word	0x00000000
	.align		4
        /*000c*/ 	.word	0xfffffffe
	.align		4
        /*0010*/ 	.word	0x00000000
	.align		4
        /*0014*/ 	.word	0xfffffffd
	.align		4
        /*0018*/ 	.word	0x00000000
	.align		4
        /*001c*/ 	.word	0xfffffffc


//--------------------- .nv.constant4             --------------------------
	.section	.nv.constant4,"a",@progbits
	.align	8
	.align		8
.nv.constant4:
        /*0000*/ 	.dword	_$_str
	.align		8
        /*0008*/ 	.dword	_$_str_$_2


//--------------------- .text.triton_poi_fused__native_batch_norm_legit_no_training_relu_37 --------------------------
	.section	.text.triton_poi_fused__native_batch_norm_legit_no_training_relu_37,"ax",@progbits
	.align	128
        .global         triton_poi_fused__native_batch_norm_legit_no_training_relu_37
        .type           triton_poi_fused__native_batch_norm_legit_no_training_relu_37,@function
        .size           triton_poi_fused__native_batch_norm_legit_no_training_relu_37,(.L_x_1 - triton_poi_fused__native_batch_norm_legit_no_training_relu_37)
        .other          triton_poi_fused__native_batch_norm_legit_no_training_relu_37,@"STO_CUDA_ENTRY STV_DEFAULT"
triton_poi_fused__native_batch_norm_legit_no_training_relu_37:
.text.triton_poi_fused__native_batch_norm_legit_no_training_relu_37:
[----:B------:R-:W0:Y:S01]  /*0000*/  LDC R1, c[0x0][0x28] ;  /* 0x00000a00ff017b82 */ /* 0x000e220000000800 */
[----:B------:R-:W1:Y:S07]  /*0010*/  S2R R0, SR_TID.X ;  /* 0x0000000000007919 */ /* 0x000e6e0000002100 */
[----:B------:R-:W2:Y:S01]  /*0020*/  LDC.64 R10, c[0x0][0x220] ;  /* 0x00008800ff0a7b82 */ /* 0x000ea20000000a00 */
[----:B------:R-:W-:Y:S01]  /*0030*/  ULDC.64 UR4, c[0x0][0x208] ;  /* 0x0000820000047ab9 */ /* 0x000fe20000000a00 */
[----:B------:R-:W3:Y:S06]  /*0040*/  S2R R7, SR_CTAID.X ;  /* 0x0000000000077919 */ /* 0x000eec0000002500 */
[----:B------:R-:W4:Y:S08]  /*0050*/  LDC.64 R4, c[0x0][0x210] ;  /* 0x00008400ff047b82 */ /* 0x000f300000000a00 */
[----:B------:R-:W5:Y:S08]  /*0060*/  LDC.64 R14, c[0x0][0x218] ;  /* 0x00008600ff0e7b82 */ /* 0x000f700000000a00 */
[----:B------:R-:W5:Y:S01]  /*0070*/  LDC.64 R16, c[0x0][0x228] ;  /* 0x00008a00ff107b82 */ /* 0x000f620000000a00 */
[----:B-1----:R-:W-:-:S07]  /*0080*/  SHF.L.U32 R0, R0, 0x1, RZ ;  /* 0x0000000100007819 */ /* 0x002fce00000006ff */
[----:B------:R-:W1:Y:S01]  /*0090*/  LDC.64 R18, c[0x0][0x230] ;  /* 0x00008c00ff127b82 */ /* 0x000e620000000a00 */
[----:B------:R-:W-:-:S04]  /*00a0*/  LOP3.LUT R0, R0, 0x1fe, RZ, 0xc0, !PT ;  /* 0x000001fe00007812 */ /* 0x000fc800078ec0ff */
[----:B---3--:R-:W-:-:S04]  /*00b0*/  LEA R7, R7, R0, 0x9 ;  /* 0x0000000007077211 */ /* 0x008fc800078e48ff */
[C---:B------:R-:W-:Y:S01]  /*00c0*/  ISETP.GE.AND P0, PT, R7.reuse, 0x36300, PT ;  /* 0x000363000700780c */ /* 0x040fe20003f06270 */
[----:B------:R-:W-:-:S05]  /*00d0*/  IMAD.HI R0, R7, 0x2aaaaaab, RZ ;  /* 0x2aaaaaab07007827 */ /* 0x000fca00078e02ff */
[----:B------:R-:W-:-:S04]  /*00e0*/  SHF.R.U32.HI R3, RZ, 0x1f, R0 ;  /* 0x0000001fff037819 */ /* 0x000fc80000011600 */
[----:B------:R-:W-:Y:S02]  /*00f0*/  LEA.HI R0, R0, R3, RZ, 0x1b ;  /* 0x0000000300007211 */ /* 0x000fe400078fd8ff */
[----:B------:R-:W-:-:S03]  /*0100*/  CS2R R2, SRZ ;  /* 0x0000000000027805 */ /* 0x000fc6000001ff00 */
[----:B------:R-:W-:-:S04]  /*0110*/  IMAD R13, R0, -0xc0, R7 ;  /* 0xffffff40000d7824 */ /* 0x000fc800078e0207 */
[----:B--2---:R-:W-:-:S05]  /*0120*/  IMAD.WIDE R10, R13, 0x4, R10 ;  /* 0x000000040d0a7825 */ /* 0x004fca00078e020a */
[----:B------:R2:W3:Y:S01]  /*0130*/  @!P0 LDG.E.EL.64 R2, desc[UR4][R10.64] ;  /* 0x000000040a028981 */ /* 0x0004e2000c2e1b00 */
[----:B----4-:R-:W-:Y:S01]  /*0140*/  IMAD.WIDE R4, R7, 0x4, R4 ;  /* 0x0000000407047825 */ /* 0x010fe200078e0204 */
[----:B------:R-:W-:Y:S02]  /*0150*/  CS2R R8, SRZ ;  /* 0x0000000000087805 */ /* 0x000fe4000001ff00 */
[----:B------:R-:W-:Y:S01]  /*0160*/  CS2R R6, SRZ ;  /* 0x0000000000067805 */ /* 0x000fe2000001ff00 */
[----:B-----5:R-:W-:-:S05]  /*0170*/  IMAD.WIDE R14, R13, 0x4, R14 ;  /* 0x000000040d0e7825 */ /* 0x020fca00078e020e */
[----:B------:R-:W4:Y:S01]  /*0180*/  @!P0 LDG.E.64 R6, desc[UR4][R4.64] ;  /* 0x0000000404068981 */ /* 0x000f22000c1e1b00 */
[C---:B0-----:R-:W-:Y:S01]  /*0190*/  IMAD.WIDE R16, R13.reuse, 0x4, R16 ;  /* 0x000000040d107825 */ /* 0x041fe200078e0210 */
[----:B--2---:R-:W-:Y:S02]  /*01a0*/  CS2R R10, SRZ ;  /* 0x00000000000a7805 */ /* 0x004fe4000001ff00 */
[----:B------:R0:W4:Y:S01]  /*01b0*/  @!P0 LDG.E.EL.64 R8, desc[UR4][R14.64] ;  /* 0x000000040e088981 */ /* 0x000122000c2e1b00 */
[----:B-1----:R-:W-:Y:S01]  /*01c0*/  IMAD.WIDE R18, R13, 0x4, R18 ;  /* 0x000000040d127825 */ /* 0x002fe200078e0212 */
[----:B------:R-:W-:-:S04]  /*01d0*/  CS2R R12, SRZ ;  /* 0x00000000000c7805 */ /* 0x000fc8000001ff00 */
[----:B------:R-:W2:Y:S04]  /*01e0*/  @!P0 LDG.E.EL.64 R10, desc[UR4][R18.64] ;  /* 0x00000004120a8981 */ /* 0x000ea8000c2e1b00 */
[----:B------:R-:W2:Y:S01]  /*01f0*/  @!P0 LDG.E.EL.64 R12, desc[UR4][R16.64] ;  /* 0x00000004100c8981 */ /* 0x000ea2000c2e1b00 */
[----:B0-----:R-:W-:Y:S01]  /*0200*/  HFMA2.MMA R15, -RZ, RZ, 1.625, 0 ;  /* 0x3e800000ff0f7435 */ /* 0x001fe200000001ff */
[----:B---3--:R-:W-:Y:S01]  /*0210*/  FADD R2, R2, 0.0010000000474974513054 ;  /* 0x3a83126f02027421 */ /* 0x008fe20000000000 */
[----:B------:R-:W-:-:S03]  /*0220*/  FADD R3, R3, 0.0010000000474974513054 ;  /* 0x3a83126f03037421 */ /* 0x000fc60000000000 */
[----:B------:R-:W0:Y:S08]  /*0230*/  MUFU.SQRT R0, R2 ;  /* 0x0000000200007308 */ /* 0x000e300000002000 */
[----:B------:R-:W1:Y:S01]  /*0240*/  MUFU.SQRT R14, R3 ;  /* 0x00000003000e7308 */ /* 0x000e620000002000 */
[C---:B0-----:R-:W-:Y:S02]  /*0250*/  FSETP.GT.AND P1, PT, R0.reuse, 8.50705917302346158658e+37, PT ;  /* 0x7e8000000000780b */ /* 0x041fe40003f24000 */
[----:B------:R-:W-:-:S02]  /*0260*/  FSETP.GEU.AND P3, PT, R0, 1.175494350822287508e-38, PT ;  /* 0x008000000000780b */ /* 0x000fc40003f6e000 */
[C---:B-1----:R-:W-:Y:S02]  /*0270*/  FSETP.GT.AND P2, PT, R14.reuse, 8.50705917302346158658e+37, PT ;  /* 0x7e8000000e00780b */ /* 0x042fe40003f44000 */
[----:B------:R-:W-:-:S07]  /*0280*/  FSETP.GEU.AND P4, PT, R14, 1.175494350822287508e-38, PT ;  /* 0x008000000e00780b */ /* 0x000fce0003f8e000 */
[----:B------:R-:W-:-:S04]  /*0290*/  @P1 FMUL R0, R0, 0.25 ;  /* 0x3e80000000001820 */ /* 0x000fc80000400000 */
[----:B------:R-:W-:Y:S01]  /*02a0*/  @!P3 FMUL R0, R0, 16777216 ;  /* 0x4b8000000000b820 */ /* 0x000fe20000400000 */
[----:B------:R-:W-:-:S04]  /*02b0*/  @P2 FMUL R14, R14, 0.25 ;  /* 0x3e8000000e0e2820 */ /* 0x000fc80000400000 */
[----:B------:R-:W-:Y:S01]  /*02c0*/  @!P4 FMUL R14, R14, 16777216 ;  /* 0x4b8000000e0ec820 */ /* 0x000fe20000400000 */
[----:B------:R-:W0:Y:S01]  /*02d0*/  MUFU.RCP R0, R0 ;  /* 0x0000000000007308 */ /* 0x000e220000001000 */
[----:B------:R-:W-:-:S07]  /*02e0*/  FSEL R3, R15, 1, P1 ;  /* 0x3f8000000f037808 */ /* 0x000fce0000800000 */
[----:B------:R-:W1:Y:S01]  /*02f0*/  MUFU.RCP R14, R14 ;  /* 0x0000000e000e7308 */ /* 0x000e620000001000 */
[----:B------:R-:W-:Y:S01]  /*0300*/  FSEL R15, R15, 1, P2 ;  /* 0x3f8000000f0f7808 */ /* 0x000fe20001000000 */
[----:B------:R-:W-:Y:S01]  /*0310*/  @!P3 FMUL R3, R3, 16777216 ;  /* 0x4b8000000303b820 */ /* 0x000fe20000400000 */
[----:B----4-:R-:W-:-:S03]  /*0320*/  FADD R6, -R8, R6 ;  /* 0x0000000608067221 */ /* 0x010fc60000000100 */
[----:B------:R-:W-:Y:S01]  /*0330*/  @!P4 FMUL R15, R15, 16777216 ;  /* 0x4b8000000f0fc820 */ /* 0x000fe20000400000 */
[----:B0-----:R-:W-:Y:S01]  /*0340*/  FMUL R3, R0, R3 ;  /* 0x0000000300037220 */ /* 0x001fe20000400000 */
[----:B------:R-:W-:-:S03]  /*0350*/  FADD R7, -R9, R7 ;  /* 0x0000000709077221 */ /* 0x000fc60000000100 */
[----:B------:R-:W-:Y:S01]  /*0360*/  FMUL R3, R6, R3 ;  /* 0x0000000306037220 */ /* 0x000fe20000400000 */
[----:B-1----:R-:W-:-:S03]  /*0370*/  FMUL R0, R14, R15 ;  /* 0x0000000f0e007220 */ /* 0x002fc60000400000 */
[----:B--2---:R-:W-:Y:S01]  /*0380*/  FFMA R3, R3, R12, R10 ;  /* 0x0000000c03037223 */ /* 0x004fe2000000000a */
[----:B------:R-:W-:-:S04]  /*0390*/  FMUL R0, R7, R0 ;  /* 0x0000000007007220 */ /* 0x000fc80000400000 */
[----:B------:R-:W-:Y:S01]  /*03a0*/  FFMA R0, R0, R13, R11 ;  /* 0x0000000d00007223 */ /* 0x000fe2000000000b */
[----:B------:R-:W-:-:S04]  /*03b0*/  FSETP.GEU.AND P1, PT, R3, RZ, PT ;  /* 0x000000ff0300720b */ /* 0x000fc80003f2e000 */
[C---:B------:R-:W-:Y:S02]  /*03c0*/  FSETP.GEU.AND P2, PT, R0.reuse, RZ, PT ;  /* 0x000000ff0000720b */ /* 0x040fe40003f4e000 */
[----:B------:R-:W-:Y:S02]  /*03d0*/  FSEL R2, R3, RZ, P1 ;  /* 0x000000ff03027208 */ /* 0x000fe40000800000 */
[----:B------:R-:W-:Y:S01]  /*03e0*/  FSEL R3, R0, RZ, P2 ;  /* 0x000000ff00037208 */ /* 0x000fe20001000000 */
[----:B------:R-:W-:Y:S08]  /*03f0*/  @P0 EXIT ;  /* 0x000000000000094d */ /* 0x000ff00003800000 */
[----:B------:R-:W-:Y:S01]  /*0400*/  STG.E.64 desc[UR4][R4.64], R2 ;  /* 0x0000000204007986 */ /* 0x000fe2000c101b04 */
[----:B------:R-:W-:Y:S05]  /*0410*/  EXIT ;  /* 0x000000000000794d */ /* 0x000fea0003800000 */
.L_x_0:
[----:B------:R-:W-:-:S00]  /*0420*/  BRA `(.L_x_0) ;  /* 0xfffffffc00fc7947 */ /* 0x000fc0000383ffff */
[----:B------:R-:W-:-:S00]  /*0430*/  NOP ;  /* 0x0000000000007918 */ /* 0x000fc00000000000 */
        /* <DEDUP_REMOVED lines=12> */
.L_x_1:


//--------------------- .nv.global.init           --------------------------
	.section	.nv.global.init,"aw",@progbits
.nv.global.init:
	.type		_$_str,@object
	.size		_$_str,(_$_str_$_2 - _$_str)
_$_str:
        /*0000*/ 	.byte	0x5f, 0x5f, 0x43, 0x55, 0x44, 0x41, 0x5f, 0x46, 0x54, 0x5a, 0x00
	.type		_$_str_$_2,@object
	.size		_$_str_$_2,(.L_1 - _$_str_$_2)
_$_str_$_2:
        /*000b*/ 	.byte	0x5f, 0x5f, 0x43, 0x55, 0x44, 0x41, 0x5f, 0x50, 0x52, 0x45, 0x43, 0x5f, 0x53, 0x51, 0x52, 0x54
        /*001b*/ 	.byte	0x00
.L_1:


//--------------------- .nv.constant0.triton_poi_fused__native_batch_norm_legit_no_training_relu_37 --------------------------
	.section	.nv.constant0.triton_poi_fused__native_batch_norm_legit_no_training_relu_37,"a",@progbits
	.sectionflags	@""
	.align	4
.nv.constant0.triton_poi_fused__native_batch_norm_legit_no_training_relu_37:
	.zero		572
